//
// Generated by NVIDIA NVVM Compiler
//
// Compiler Build ID: CL-36424714
// Cuda compilation tools, release 13.0, V13.0.88
// Based on NVVM 20.0.0
//

.version 9.0
.target sm_100
.address_size 64

	// .globl	_Z10prefix_sumiPiPKili
.extern .shared .align 16 .b8 temp[];

.visible .entry _Z10prefix_sumiPiPKili(
	.param .u32 _Z10prefix_sumiPiPKili_param_0,
	.param .u64 .ptr .align 1 _Z10prefix_sumiPiPKili_param_1,
	.param .u64 .ptr .align 1 _Z10prefix_sumiPiPKili_param_2,
	.param .u64 _Z10prefix_sumiPiPKili_param_3,
	.param .u32 _Z10prefix_sumiPiPKili_param_4
)
{
	.reg .pred 	%p<5>;
	.reg .b32 	%r<50>;
	.reg .b64 	%rd<12>;

	ld.param.u32 	%r11, [_Z10prefix_sumiPiPKili_param_0];
	ld.param.u64 	%rd2, [_Z10prefix_sumiPiPKili_param_1];
	ld.param.u64 	%rd3, [_Z10prefix_sumiPiPKili_param_2];
	ld.param.u64 	%rd4, [_Z10prefix_sumiPiPKili_param_3];
	ld.param.u32 	%r12, [_Z10prefix_sumiPiPKili_param_4];
	mov.u32 	%r13, %tid.x;
	cvt.u64.u32 	%rd1, %r13;
	setp.le.s64 	%p1, %rd4, %rd1;
	@%p1 bra 	$L__BB0_8;
	cvt.u32.u64 	%r15, %rd1;
	cvta.to.global.u64 	%rd5, %rd3;
	shl.b32 	%r16, %r11, 10;
	or.b32  	%r17, %r16, %r15;
	mul.wide.s32 	%rd6, %r17, 4;
	add.s64 	%rd7, %rd5, %rd6;
	ld.global.u32 	%r18, [%rd7];
	shl.b32 	%r19, %r15, 2;
	mov.u32 	%r20, temp;
	add.s32 	%r1, %r20, %r19;
	st.shared.u32 	[%r1], %r18;
	bar.sync 	0;
	setp.lt.u64 	%p2, %rd4, 2;
	mov.b32 	%r49, 0;
	@%p2 bra 	$L__BB0_7;
	cvt.u32.u64 	%r2, %rd4;
	mov.b32 	%r47, 0;
	mov.b32 	%r46, 1;
$L__BB0_3:
	xor.b32  	%r49, %r47, 1;
	setp.lt.u32 	%p3, %r15, %r46;
	@%p3 bra 	$L__BB0_5;
	mad.lo.s32 	%r25, %r47, %r2, %r15;
	sub.s32 	%r26, %r25, %r46;
	shl.b32 	%r27, %r26, 2;
	add.s32 	%r29, %r20, %r27;
	ld.shared.u32 	%r30, [%r29];
	shl.b32 	%r31, %r46, 2;
	add.s32 	%r32, %r29, %r31;
	ld.shared.u32 	%r33, [%r32];
	add.s32 	%r48, %r33, %r30;
	bra.uni 	$L__BB0_6;
$L__BB0_5:
	mul.lo.s32 	%r34, %r47, %r2;
	shl.b32 	%r35, %r34, 2;
	add.s32 	%r36, %r1, %r35;
	ld.shared.u32 	%r48, [%r36];
$L__BB0_6:
	mul.lo.s32 	%r37, %r49, %r2;
	shl.b32 	%r38, %r37, 2;
	add.s32 	%r39, %r1, %r38;
	st.shared.u32 	[%r39], %r48;
	bar.sync 	0;
	shl.b32 	%r46, %r46, 1;
	cvt.u64.u32 	%rd8, %r46;
	setp.gt.u64 	%p4, %rd4, %rd8;
	mov.u32 	%r47, %r49;
	@%p4 bra 	$L__BB0_3;
$L__BB0_7:
	cvt.u32.u64 	%r40, %rd4;
	mul.lo.s32 	%r41, %r49, %r40;
	shl.b32 	%r42, %r41, 2;
	add.s32 	%r43, %r1, %r42;
	ld.shared.u32 	%r44, [%r43];
	add.s32 	%r45, %r44, %r12;
	cvta.to.global.u64 	%rd9, %rd2;
	shl.b64 	%rd10, %rd1, 2;
	add.s64 	%rd11, %rd9, %rd10;
	st.global.u32 	[%rd11], %r45;
$L__BB0_8:
	ret;

}


// ===== COMPILED SASS (sm_100) =====

	.target	sm_100

	.elftype	@"ET_EXEC"


//--------------------- .note.nv.tkinfo           --------------------------
	.section	.note.nv.tkinfo,"",@"SHT_NOTE"
	.sectionflags	@"SHF_NOTE_NV_TKINFO"
	.tkinfo
        /*0018*/ 	.word	0x00000002
        /*0030*/ 	.string	""
        /*0030*/ 	.string	"ptxas"
        /*0030*/ 	.string	"Cuda compilation tools, release 13.0, V13.0.88"
        /*0030*/ 	.string	"Build cuda_13.0.r13.0/compiler.36424714_0"
        /*0030*/ 	.string	"-arch sm_100 -m 64 "



//--------------------- .note.nv.cuinfo           --------------------------
	.section	.note.nv.cuinfo,"",@"SHT_NOTE"
	.sectionflags	@"SHF_NOTE_NV_CUINFO"
        /*0018*/ 	.short	0x0002
        /*001a*/ 	.short	0x0064
        /*001c*/ 	.short	0x0082
	.zero		2


//--------------------- .nv.info                  --------------------------
	.section	.nv.info,"",@"SHT_CUDA_INFO"
	.align	4


	//----- nvinfo : EIATTR_REGCOUNT
	.align		4
        /*0000*/ 	.byte	0x04, 0x2f
        /*0002*/ 	.short	(.L_1 - .L_0)
	.align		4
.L_0:
        /*0004*/ 	.word	index@(_Z10prefix_sumiPiPKili)
        /*0008*/ 	.word	0x0000000c


	//----- nvinfo : EIATTR_FRAME_SIZE
	.align		4
.L_1:
        /*000c*/ 	.byte	0x04, 0x11
        /*000e*/ 	.short	(.L_3 - .L_2)
	.align		4
.L_2:
        /*0010*/ 	.word	index@(_Z10prefix_sumiPiPKili)
        /*0014*/ 	.word	0x00000000


	//----- nvinfo : EIATTR_MIN_STACK_SIZE
	.align		4
.L_3:
        /*0018*/ 	.byte	0x04, 0x12
        /*001a*/ 	.short	(.L_5 - .L_4)
	.align		4
.L_4:
        /*001c*/ 	.word	index@(_Z10prefix_sumiPiPKili)
        /*0020*/ 	.word	0x00000000
.L_5:


//--------------------- .nv.compat                --------------------------
	.section	.nv.compat,"",@"SHT_CUDA_COMPAT_INFO"
	.align	4
        /*0000*/ 	.byte	0x02, 0x09, 0x00, 0x00, 0x02, 0x02, 0x01, 0x00, 0x02, 0x05, 0x05, 0x00, 0x03, 0x07, 0x01, 0x01
        /*0010*/ 	.byte	0x02, 0x03, 0x00, 0x00, 0x02, 0x06, 0x01, 0x00, 0x04, 0x0b, 0x08, 0x00, 0x09, 0x00, 0x00, 0x00
        /*0020*/ 	.byte	0x00, 0x00, 0x00, 0x00


//--------------------- .nv.info._Z10prefix_sumiPiPKili --------------------------
	.section	.nv.info._Z10prefix_sumiPiPKili,"",@"SHT_CUDA_INFO"
	.sectionflags	@""
	.align	4


	//----- nvinfo : EIATTR_CUDA_API_VERSION
	.align		4
        /*0000*/ 	.byte	0x04, 0x37
        /*0002*/ 	.short	(.L_7 - .L_6)
.L_6:
        /*0004*/ 	.word	0x00000082


	//----- nvinfo : EIATTR_KPARAM_INFO
	.align		4
.L_7:
        /*0008*/ 	.byte	0x04, 0x17
        /*000a*/ 	.short	(.L_9 - .L_8)
.L_8:
        /*000c*/ 	.word	0x00000000
        /*0010*/ 	.short	0x0004
        /*0012*/ 	.short	0x0020
        /*0014*/ 	.byte	0x00, 0xf0, 0x11, 0x00


	//----- nvinfo : EIATTR_KPARAM_INFO
	.align		4
.L_9:
        /*0018*/ 	.byte	0x04, 0x17
        /*001a*/ 	.short	(.L_11 - .L_10)
.L_10:
        /*001c*/ 	.word	0x00000000
        /*0020*/ 	.short	0x0003
        /*0022*/ 	.short	0x0018
        /*0024*/ 	.byte	0x00, 0xf0, 0x21, 0x00


	//----- nvinfo : EIATTR_KPARAM_INFO
	.align		4
.L_11:
        /*0028*/ 	.byte	0x04, 0x17
        /*002a*/ 	.short	(.L_13 - .L_12)
.L_12:
        /*002c*/ 	.word	0x00000000
        /*0030*/ 	.short	0x0002
        /*0032*/ 	.short	0x0010
        /*0034*/ 	.byte	0x00, 0xf5, 0x21, 0x00


	//----- nvinfo : EIATTR_KPARAM_INFO
	.align		4
.L_13:
        /*0038*/ 	.byte	0x04, 0x17
        /*003a*/ 	.short	(.L_15 - .L_14)
.L_14:
        /*003c*/ 	.word	0x00000000
        /*0040*/ 	.short	0x0001
        /*0042*/ 	.short	0x0008
        /*0044*/ 	.byte	0x00, 0xf5, 0x21, 0x00


	//----- nvinfo : EIATTR_KPARAM_INFO
	.align		4
.L_15:
        /*0048*/ 	.byte	0x04, 0x17
        /*004a*/ 	.short	(.L_17 - .L_16)
.L_16:
        /*004c*/ 	.word	0x00000000
        /*0050*/ 	.short	0x0000
        /*0052*/ 	.short	0x0000
        /*0054*/ 	.byte	0x00, 0xf0, 0x11, 0x00


	//----- nvinfo : EIATTR_SPARSE_MMA_MASK
	.align		4
.L_17:
        /*0058*/ 	.byte	0x03, 0x50
        /*005a*/ 	.short	0x0000


	//----- nvinfo : EIATTR_MAXREG_COUNT
	.align		4
        /*005c*/ 	.byte	0x03, 0x1b
        /*005e*/ 	.short	0x00ff


	//----- nvinfo : EIATTR_NUM_BARRIERS
	.align		4
        /*0060*/ 	.byte	0x02, 0x4c
        /*0062*/ 	.byte	0x01
	.zero		1


	//----- nvinfo : EIATTR_MERCURY_ISA_VERSION
	.align		4
        /*0064*/ 	.byte	0x03, 0x5f
        /*0066*/ 	.short	0x0101


	//----- nvinfo : EIATTR_VRC_CTA_INIT_COUNT
	.align		4
        /*0068*/ 	.byte	0x02, 0x4a
	.zero		1
	.zero		1


	//----- nvinfo : EIATTR_EXIT_INSTR_OFFSETS
	.align		4
        /*006c*/ 	.byte	0x04, 0x1c
        /*006e*/ 	.short	(.L_19 - .L_18)


	//   ....[0]....
.L_18:
        /*0070*/ 	.word	0x00000060


	//   ....[1]....
        /*0074*/ 	.word	0x00000430


	//----- nvinfo : EIATTR_CRS_STACK_SIZE
	.align		4
.L_19:
        /*0078*/ 	.byte	0x04, 0x1e
        /*007a*/ 	.short	(.L_21 - .L_20)
.L_20:
        /*007c*/ 	.word	0x00000000


	//----- nvinfo : EIATTR_CBANK_PARAM_SIZE
	.align		4
.L_21:
        /*0080*/ 	.byte	0x03, 0x19
        /*0082*/ 	.short	0x0024


	//----- nvinfo : EIATTR_PARAM_CBANK
	.align		4
        /*0084*/ 	.byte	0x04, 0x0a
        /*0086*/ 	.short	(.L_23 - .L_22)
	.align		4
.L_22:
        /*0088*/ 	.word	index@(.nv.constant0._Z10prefix_sumiPiPKili)
        /*008c*/ 	.short	0x0380
        /*008e*/ 	.short	0x0024


	//----- nvinfo : EIATTR_SW_WAR
	.align		4
.L_23:
        /*0090*/ 	.byte	0x04, 0x36
        /*0092*/ 	.short	(.L_25 - .L_24)
.L_24:
        /*0094*/ 	.word	0x00000008
.L_25:


//--------------------- .nv.callgraph             --------------------------
	.section	.nv.callgraph,"",@"SHT_CUDA_CALLGRAPH"
	.align	4
	.sectionentsize	8
	.align		4
        /*0000*/ 	.word	0x00000000
	.align		4
        /*0004*/ 	.word	0xffffffff
	.align		4
        /*0008*/ 	.word	0x00000000
	.align		4
        /*000c*/ 	.word	0xfffffffe
	.align		4
        /*0010*/ 	.word	0x00000000
	.align		4
        /*0014*/ 	.word	0xfffffffd
	.align		4
        /*0018*/ 	.word	0x00000000
	.align		4
        /*001c*/ 	.word	0xfffffffc


//--------------------- .text._Z10prefix_sumiPiPKili --------------------------
	.section	.text._Z10prefix_sumiPiPKili,"ax",@progbits
	.align	128
        .global         _Z10prefix_sumiPiPKili
        .type           _Z10prefix_sumiPiPKili,@function
        .size           _Z10prefix_sumiPiPKili,(.L_x_6 - _Z10prefix_sumiPiPKili)
        .other          _Z10prefix_sumiPiPKili,@"STO_CUDA_ENTRY STV_DEFAULT"
_Z10prefix_sumiPiPKili:
.text._Z10prefix_sumiPiPKili:
[----:B------:R-:W-:Y:S01]  /*0000*/  LDC R1, c[0x0][0x37c] ;  /* 0x0000df00ff017b82 */ /* 0x000fe20000000800 */
[----:B------:R-:W0:Y:S01]  /*0010*/  S2R R6, SR_TID.X ;  /* 0x0000000000067919 */ /* 0x000e220000002100 */
[----:B------:R-:W1:Y:S02]  /*0020*/  LDCU.64 UR8, c[0x0][0x398] ;  /* 0x00007300ff0877ac */ /* 0x000e640008000a00 */
[----:B-1----:R-:W-:-:S05]  /*0030*/  IMAD.U32 R9, RZ, RZ, UR8 ;  /* 0x00000008ff097e24 */ /* 0x002fca000f8e00ff */
[----:B0-----:R-:W-:-:S04]  /*0040*/  ISETP.GE.U32.AND P0, PT, R6, R9, PT ;  /* 0x000000090600720c */ /* 0x001fc80003f06070 */
[----:B------:R-:W-:-:S13]  /*0050*/  ISETP.GE.AND.EX P0, PT, RZ, UR9, PT, P0 ;  /* 0x00000009ff007c0c */ /* 0x000fda000bf06300 */
[----:B------:R-:W-:Y:S05]  /*0060*/  @P0 EXIT ;  /* 0x000000000000094d */ /* 0x000fea0003800000 */
[----:B------:R-:W0:Y:S01]  /*0070*/  LDCU UR4, c[0x0][0x380] ;  /* 0x00007000ff0477ac */ /* 0x000e220008000800 */
[----:B------:R-:W1:Y:S01]  /*0080*/  LDC.64 R2, c[0x0][0x390] ;  /* 0x0000e400ff027b82 */ /* 0x000e620000000a00 */
[----:B------:R-:W2:Y:S01]  /*0090*/  LDCU.64 UR6, c[0x0][0x358] ;  /* 0x00006b00ff0677ac */ /* 0x000ea20008000a00 */
[----:B0-----:R-:W-:-:S06]  /*00a0*/  USHF.L.U32 UR4, UR4, 0xa, URZ ;  /* 0x0000000a04047899 */ /* 0x001fcc00080006ff */
[----:B------:R-:W-:-:S05]  /*00b0*/  LOP3.LUT R5, R6, UR4, RZ, 0xfc, !PT ;  /* 0x0000000406057c12 */ /* 0x000fca000f8efcff */
[----:B-1----:R-:W-:-:S06]  /*00c0*/  IMAD.WIDE R2, R5, 0x4, R2 ;  /* 0x0000000405027825 */ /* 0x002fcc00078e0202 */
[----:B--2---:R-:W2:Y:S01]  /*00d0*/  LDG.E R2, desc[UR6][R2.64] ;  /* 0x0000000602027981 */ /* 0x004ea2000c1e1900 */
[----:B------:R-:W0:Y:S01]  /*00e0*/  S2UR UR5, SR_CgaCtaId ;  /* 0x00000000000579c3 */ /* 0x000e220000008800 */
[----:B------:R-:W-:Y:S01]  /*00f0*/  IMAD.U32 R0, RZ, RZ, UR9 ;  /* 0x00000009ff007e24 */ /* 0x000fe2000f8e00ff */
[----:B------:R-:W-:Y:S01]  /*0100*/  ISETP.GE.U32.AND P0, PT, R9, 0x2, PT ;  /* 0x000000020900780c */ /* 0x000fe20003f06070 */
[----:B------:R-:W-:-:S03]  /*0110*/  UMOV UR4, 0x400 ;  /* 0x0000040000047882 */ /* 0x000fc60000000000 */
[----:B------:R-:W-:Y:S01]  /*0120*/  ISETP.GE.U32.AND.EX P0, PT, R0, RZ, PT, P0 ;  /* 0x000000ff0000720c */ /* 0x000fe20003f06100 */
[----:B------:R-:W-:Y:S01]  /*0130*/  IMAD.MOV.U32 R0, RZ, RZ, RZ ;  /* 0x000000ffff007224 */ /* 0x000fe200078e00ff */
[----:B0-----:R-:W-:-:S06]  /*0140*/  ULEA UR4, UR5, UR4, 0x18 ;  /* 0x0000000405047291 */ /* 0x001fcc000f8ec0ff */
[----:B------:R-:W-:-:S05]  /*0150*/  LEA R5, R6, UR4, 0x2 ;  /* 0x0000000406057c11 */ /* 0x000fca000f8e10ff */
[----:B--2---:R0:W-:Y:S01]  /*0160*/  STS [R5], R2 ;  /* 0x0000000205007388 */ /* 0x0041e20000000800 */
[----:B------:R-:W-:Y:S06]  /*0170*/  BAR.SYNC.DEFER_BLOCKING 0x0 ;  /* 0x0000000000007b1d */ /* 0x000fec0000010000 */
[----:B------:R-:W-:Y:S05]  /*0180*/  @!P0 BRA `(.L_x_0) ;  /* 0x0000000000848947 */ /* 0x000fea0003800000 */
[----:B0-----:R-:W-:Y:S01]  /*0190*/  HFMA2 R2, -RZ, RZ, 0, 0 ;  /* 0x00000000ff027431 */ /* 0x001fe200000001ff */
[----:B------:R-:W-:Y:S01]  /*01a0*/  BSSY.RECONVERGENT B0, `(.L_x_0) ;  /* 0x000001f000007945 */ /* 0x000fe20003800200 */
[----:B------:R-:W-:Y:S01]  /*01b0*/  IMAD.MOV.U32 R3, RZ, RZ, 0x1 ;  /* 0x00000001ff037424 */ /* 0x000fe200078e00ff */
[----:B------:R-:W0:Y:S01]  /*01c0*/  LDCU UR11, c[0x0][0x398] ;  /* 0x00007300ff0b77ac */ /* 0x000e220008000800 */
[----:B------:R-:W1:Y:S05]  /*01d0*/  LDCU UR10, c[0x0][0x39c] ;  /* 0x00007380ff0a77ac */ /* 0x000e6a0008000800 */
.L_x_4:
[----:B------:R-:W-:Y:S01]  /*01e0*/  ISETP.GE.U32.AND P0, PT, R6, R3, PT ;  /* 0x000000030600720c */ /* 0x000fe20003f06070 */
[----:B------:R-:W-:Y:S01]  /*01f0*/  BSSY.RECONVERGENT B1, `(.L_x_1) ;  /* 0x0000010000017945 */ /* 0x000fe20003800200 */
[----:B------:R-:W-:-:S11]  /*0200*/  LOP3.LUT R0, R2, 0x1, RZ, 0x3c, !PT ;  /* 0x0000000102007812 */ /* 0x000fd600078e3cff */
[----:B--2---:R-:W-:Y:S05]  /*0210*/  @!P0 BRA `(.L_x_2) ;  /* 0x0000000000248947 */ /* 0x004fea0003800000 */
[----:B0-----:R-:W-:-:S04]  /*0220*/  IMAD.U32 R9, RZ, RZ, UR11 ;  /* 0x0000000bff097e24 */ /* 0x001fc8000f8e00ff */
[----:B------:R-:W-:-:S05]  /*0230*/  IMAD R2, R2, R9, R6 ;  /* 0x0000000902027224 */ /* 0x000fca00078e0206 */
[----:B------:R-:W-:-:S04]  /*0240*/  IADD3 R2, PT, PT, R2, -R3, RZ ;  /* 0x8000000302027210 */ /* 0x000fc80007ffe0ff */
[----:B------:R-:W-:-:S05]  /*0250*/  LEA R2, R2, UR4, 0x2 ;  /* 0x0000000402027c11 */ /* 0x000fca000f8e10ff */
[----:B------:R-:W-:Y:S02]  /*0260*/  IMAD R4, R3, 0x4, R2 ;  /* 0x0000000403047824 */ /* 0x000fe400078e0202 */
[----:B------:R-:W-:Y:S04]  /*0270*/  LDS R2, [R2] ;  /* 0x0000000002027984 */ /* 0x000fe80000000800 */
[----:B------:R-:W0:Y:S02]  /*0280*/  LDS R7, [R4] ;  /* 0x0000000004077984 */ /* 0x000e240000000800 */
[----:B0-----:R-:W-:Y:S01]  /*0290*/  IMAD.IADD R7, R2, 0x1, R7 ;  /* 0x0000000102077824 */ /* 0x001fe200078e0207 */
[----:B------:R-:W-:Y:S06]  /*02a0*/  BRA `(.L_x_3) ;  /* 0x0000000000107947 */ /* 0x000fec0003800000 */
.L_x_2:
[----:B0-----:R-:W-:-:S05]  /*02b0*/  MOV R9, UR11 ;  /* 0x0000000b00097c02 */ /* 0x001fca0008000f00 */
[----:B------:R-:W-:-:S04]  /*02c0*/  IMAD R2, R2, R9, RZ ;  /* 0x0000000902027224 */ /* 0x000fc800078e02ff */
[----:B------:R-:W-:-:S05]  /*02d0*/  IMAD R2, R2, 0x4, R5 ;  /* 0x0000000402027824 */ /* 0x000fca00078e0205 */
[----:B------:R0:W2:Y:S02]  /*02e0*/  LDS R7, [R2] ;  /* 0x0000000002077984 */ /* 0x0000a40000000800 */
.L_x_3:
[----:B-1----:R-:W-:Y:S05]  /*02f0*/  BSYNC.RECONVERGENT B1 ;  /* 0x0000000000017941 */ /* 0x002fea0003800200 */
.L_x_1:
[----:B------:R-:W-:Y:S01]  /*0300*/  SHF.L.U32 R3, R3, 0x1, RZ ;  /* 0x0000000103037819 */ /* 0x000fe200000006ff */
[----:B0-----:R-:W-:-:S03]  /*0310*/  IMAD R2, R0, R9, RZ ;  /* 0x0000000900027224 */ /* 0x001fc600078e02ff */
[----:B------:R-:W-:Y:S01]  /*0320*/  ISETP.GE.U32.AND P0, PT, R3, R9, PT ;  /* 0x000000090300720c */ /* 0x000fe20003f06070 */
[----:B------:R-:W-:Y:S02]  /*0330*/  IMAD R4, R2, 0x4, R5 ;  /* 0x0000000402047824 */ /* 0x000fe400078e0205 */
[----:B------:R-:W-:Y:S01]  /*0340*/  IMAD.MOV.U32 R2, RZ, RZ, R0 ;  /* 0x000000ffff027224 */ /* 0x000fe200078e0000 */
[----:B------:R-:W-:Y:S02]  /*0350*/  ISETP.GE.U32.AND.EX P0, PT, RZ, UR10, PT, P0 ;  /* 0x0000000aff007c0c */ /* 0x000fe4000bf06100 */
[----:B--2---:R2:W-:Y:S01]  /*0360*/  STS [R4], R7 ;  /* 0x0000000704007388 */ /* 0x0045e20000000800 */
[----:B------:R-:W-:Y:S10]  /*0370*/  BAR.SYNC.DEFER_BLOCKING 0x0 ;  /* 0x0000000000007b1d */ /* 0x000ff40000010000 */
[----:B------:R-:W-:Y:S05]  /*0380*/  @!P0 BRA `(.L_x_4) ;  /* 0xfffffffc00948947 */ /* 0x000fea000383ffff */
[----:B------:R-:W-:Y:S05]  /*0390*/  BSYNC.RECONVERGENT B0 ;  /* 0x0000000000007941 */ /* 0x000fea0003800200 */
.L_x_0:
[----:B------:R-:W-:Y:S01]  /*03a0*/  IMAD R0, R0, R9, RZ ;  /* 0x0000000900007224 */ /* 0x000fe200078e02ff */
[----:B------:R-:W0:Y:S03]  /*03b0*/  LDCU.64 UR8, c[0x0][0x388] ;  /* 0x00007100ff0877ac */ /* 0x000e260008000a00 */
[----:B------:R-:W-:Y:S01]  /*03c0*/  IMAD R0, R0, 0x4, R5 ;  /* 0x0000000400007824 */ /* 0x000fe200078e0205 */
[----:B------:R-:W1:Y:S05]  /*03d0*/  LDCU UR5, c[0x0][0x3a0] ;  /* 0x00007400ff0577ac */ /* 0x000e6a0008000800 */
[----:B------:R-:W1:Y:S01]  /*03e0*/  LDS R0, [R0] ;  /* 0x0000000000007984 */ /* 0x000e620000000800 */
[----:B0-----:R-:W-:-:S04]  /*03f0*/  LEA R2, P0, R6, UR8, 0x2 ;  /* 0x0000000806027c11 */ /* 0x001fc8000f8010ff */
[----:B------:R-:W-:Y:S02]  /*0400*/  LEA.HI.X R3, R6, UR9, RZ, 0x2, P0 ;  /* 0x0000000906037c11 */ /* 0x000fe400080f14ff */
[----:B-1----:R-:W-:-:S05]  /*0410*/  IADD3 R5, PT, PT, R0, UR5, RZ ;  /* 0x0000000500057c10 */ /* 0x002fca000fffe0ff */
[----:B------:R-:W-:Y:S01]  /*0420*/  STG.E desc[UR6][R2.64], R5 ;  /* 0x0000000502007986 */ /* 0x000fe2000c101906 */
[----:B------:R-:W-:Y:S05]  /*0430*/  EXIT ;  /* 0x000000000000794d */ /* 0x000fea0003800000 */
.L_x_5:
[----:B------:R-:W-:-:S00]  /*0440*/  BRA `(.L_x_5) ;  /* 0xfffffffc00fc7947 */ /* 0x000fc0000383ffff */
[----:B------:R-:W-:-:S00]  /*0450*/  NOP ;  /* 0x0000000000007918 */ /* 0x000fc00000000000 */
        /* <DEDUP_REMOVED lines=10> */
.L_x_6:


//--------------------- .nv.shared._Z10prefix_sumiPiPKili --------------------------
	.section	.nv.shared._Z10prefix_sumiPiPKili,"aw",@nobits
	.sectionflags	@""
	.align	16
	.zero		1024


//--------------------- .nv.shared.reserved.0     --------------------------
	.section	.nv.shared.reserved.0,"aw",@nobits
	.weak		__nv_reservedSMEM_offset_0_alias
	.size		__nv_reservedSMEM_offset_0_alias, 0, 64
	.other		__nv_reservedSMEM_offset_0_alias,@"STO_CUDA_RESERVED_SHARED STV_DEFAULT"
__nv_reservedSMEM_offset_0_alias:
	.zero		0
	.zero		64


//--------------------- .nv.constant0._Z10prefix_sumiPiPKili --------------------------
	.section	.nv.constant0._Z10prefix_sumiPiPKili,"a",@progbits
	.sectionflags	@""
	.align	4
.nv.constant0._Z10prefix_sumiPiPKili:
	.zero		932


//--------------------- SYMBOLS --------------------------

	.type		.nv.reservedSmem.offset0,@object
	.size		.nv.reservedSmem.offset0,0x4
	.type		.nv.reservedSmem.cap,@object
	.size		.nv.reservedSmem.cap,0x4
